//
// Generated by NVIDIA NVVM Compiler
//
// Compiler Build ID: CL-36424714
// Cuda compilation tools, release 13.0, V13.0.88
// Based on NVVM 20.0.0
//

.version 9.0
.target sm_100
.address_size 64

	// .globl	_Z18cumProdNaiveKernelPKfPfm

.visible .entry _Z18cumProdNaiveKernelPKfPfm(
	.param .u64 .ptr .align 1 _Z18cumProdNaiveKernelPKfPfm_param_0,
	.param .u64 .ptr .align 1 _Z18cumProdNaiveKernelPKfPfm_param_1,
	.param .u64 _Z18cumProdNaiveKernelPKfPfm_param_2
)
{
	.reg .pred 	%p<10>;
	.reg .b32 	%r<6>;
	.reg .b32 	%f<82>;
	.reg .b64 	%rd<42>;

	ld.param.u64 	%rd24, [_Z18cumProdNaiveKernelPKfPfm_param_0];
	ld.param.u64 	%rd23, [_Z18cumProdNaiveKernelPKfPfm_param_1];
	ld.param.u64 	%rd25, [_Z18cumProdNaiveKernelPKfPfm_param_2];
	cvta.to.global.u64 	%rd1, %rd24;
	mov.u32 	%r1, %ctaid.x;
	mov.u32 	%r2, %ntid.x;
	mov.u32 	%r3, %tid.x;
	mad.lo.s32 	%r4, %r1, %r2, %r3;
	cvt.u64.u32 	%rd2, %r4;
	setp.le.u64 	%p1, %rd25, %rd2;
	@%p1 bra 	$L__BB0_14;
	cvt.u32.u64 	%r5, %rd2;
	add.s64 	%rd3, %rd2, 1;
	and.b64  	%rd4, %rd3, 15;
	setp.lt.u32 	%p2, %r5, 15;
	mov.f32 	%f81, 0f3F800000;
	mov.b64 	%rd38, 0;
	@%p2 bra 	$L__BB0_4;
	and.b64  	%rd38, %rd3, 8589934576;
	add.s64 	%rd35, %rd1, 32;
	mov.f32 	%f81, 0f3F800000;
	mov.u64 	%rd36, %rd38;
$L__BB0_3:
	.pragma "nounroll";
	ld.global.f32 	%f17, [%rd35+-32];
	mul.f32 	%f18, %f81, %f17;
	ld.global.f32 	%f19, [%rd35+-28];
	mul.f32 	%f20, %f18, %f19;
	ld.global.f32 	%f21, [%rd35+-24];
	mul.f32 	%f22, %f20, %f21;
	ld.global.f32 	%f23, [%rd35+-20];
	mul.f32 	%f24, %f22, %f23;
	ld.global.f32 	%f25, [%rd35+-16];
	mul.f32 	%f26, %f24, %f25;
	ld.global.f32 	%f27, [%rd35+-12];
	mul.f32 	%f28, %f26, %f27;
	ld.global.f32 	%f29, [%rd35+-8];
	mul.f32 	%f30, %f28, %f29;
	ld.global.f32 	%f31, [%rd35+-4];
	mul.f32 	%f32, %f30, %f31;
	ld.global.f32 	%f33, [%rd35];
	mul.f32 	%f34, %f32, %f33;
	ld.global.f32 	%f35, [%rd35+4];
	mul.f32 	%f36, %f34, %f35;
	ld.global.f32 	%f37, [%rd35+8];
	mul.f32 	%f38, %f36, %f37;
	ld.global.f32 	%f39, [%rd35+12];
	mul.f32 	%f40, %f38, %f39;
	ld.global.f32 	%f41, [%rd35+16];
	mul.f32 	%f42, %f40, %f41;
	ld.global.f32 	%f43, [%rd35+20];
	mul.f32 	%f44, %f42, %f43;
	ld.global.f32 	%f45, [%rd35+24];
	mul.f32 	%f46, %f44, %f45;
	ld.global.f32 	%f47, [%rd35+28];
	mul.f32 	%f81, %f46, %f47;
	add.s64 	%rd36, %rd36, -16;
	add.s64 	%rd35, %rd35, 64;
	setp.ne.s64 	%p3, %rd36, 0;
	@%p3 bra 	$L__BB0_3;
$L__BB0_4:
	setp.eq.s64 	%p4, %rd4, 0;
	@%p4 bra 	$L__BB0_13;
	and.b64  	%rd12, %rd3, 7;
	setp.lt.u64 	%p5, %rd4, 8;
	@%p5 bra 	$L__BB0_7;
	shl.b64 	%rd27, %rd38, 2;
	add.s64 	%rd28, %rd1, %rd27;
	ld.global.f32 	%f49, [%rd28];
	mul.f32 	%f50, %f81, %f49;
	ld.global.f32 	%f51, [%rd28+4];
	mul.f32 	%f52, %f50, %f51;
	ld.global.f32 	%f53, [%rd28+8];
	mul.f32 	%f54, %f52, %f53;
	ld.global.f32 	%f55, [%rd28+12];
	mul.f32 	%f56, %f54, %f55;
	ld.global.f32 	%f57, [%rd28+16];
	mul.f32 	%f58, %f56, %f57;
	ld.global.f32 	%f59, [%rd28+20];
	mul.f32 	%f60, %f58, %f59;
	ld.global.f32 	%f61, [%rd28+24];
	mul.f32 	%f62, %f60, %f61;
	ld.global.f32 	%f63, [%rd28+28];
	mul.f32 	%f81, %f62, %f63;
	add.s64 	%rd38, %rd38, 8;
$L__BB0_7:
	setp.eq.s64 	%p6, %rd12, 0;
	@%p6 bra 	$L__BB0_13;
	and.b64  	%rd40, %rd3, 3;
	setp.lt.u64 	%p7, %rd12, 4;
	@%p7 bra 	$L__BB0_10;
	shl.b64 	%rd29, %rd38, 2;
	add.s64 	%rd30, %rd1, %rd29;
	ld.global.f32 	%f65, [%rd30];
	mul.f32 	%f66, %f81, %f65;
	ld.global.f32 	%f67, [%rd30+4];
	mul.f32 	%f68, %f66, %f67;
	ld.global.f32 	%f69, [%rd30+8];
	mul.f32 	%f70, %f68, %f69;
	ld.global.f32 	%f71, [%rd30+12];
	mul.f32 	%f81, %f70, %f71;
	add.s64 	%rd38, %rd38, 4;
$L__BB0_10:
	setp.eq.s64 	%p8, %rd40, 0;
	@%p8 bra 	$L__BB0_13;
	shl.b64 	%rd31, %rd38, 2;
	add.s64 	%rd41, %rd1, %rd31;
$L__BB0_12:
	.pragma "nounroll";
	ld.global.f32 	%f72, [%rd41];
	mul.f32 	%f81, %f81, %f72;
	add.s64 	%rd41, %rd41, 4;
	add.s64 	%rd40, %rd40, -1;
	setp.ne.s64 	%p9, %rd40, 0;
	@%p9 bra 	$L__BB0_12;
$L__BB0_13:
	cvta.to.global.u64 	%rd32, %rd23;
	shl.b64 	%rd33, %rd2, 2;
	add.s64 	%rd34, %rd32, %rd33;
	st.global.f32 	[%rd34], %f81;
$L__BB0_14:
	ret;

}


// ===== COMPILED SASS (sm_100) =====

	.target	sm_100

	.elftype	@"ET_EXEC"


//--------------------- .note.nv.tkinfo           --------------------------
	.section	.note.nv.tkinfo,"",@"SHT_NOTE"
	.sectionflags	@"SHF_NOTE_NV_TKINFO"
	.tkinfo
        /*0018*/ 	.word	0x00000002
        /*0030*/ 	.string	""
        /*0030*/ 	.string	"ptxas"
        /*0030*/ 	.string	"Cuda compilation tools, release 13.0, V13.0.88"
        /*0030*/ 	.string	"Build cuda_13.0.r13.0/compiler.36424714_0"
        /*0030*/ 	.string	"-arch sm_100 -m 64 "



//--------------------- .note.nv.cuinfo           --------------------------
	.section	.note.nv.cuinfo,"",@"SHT_NOTE"
	.sectionflags	@"SHF_NOTE_NV_CUINFO"
        /*0018*/ 	.short	0x0002
        /*001a*/ 	.short	0x0064
        /*001c*/ 	.short	0x0082
	.zero		2


//--------------------- .nv.info                  --------------------------
	.section	.nv.info,"",@"SHT_CUDA_INFO"
	.align	4


	//----- nvinfo : EIATTR_REGCOUNT
	.align		4
        /*0000*/ 	.byte	0x04, 0x2f
        /*0002*/ 	.short	(.L_1 - .L_0)
	.align		4
.L_0:
        /*0004*/ 	.word	index@(_Z18cumProdNaiveKernelPKfPfm)
        /*0008*/ 	.word	0x0000001e


	//----- nvinfo : EIATTR_FRAME_SIZE
	.align		4
.L_1:
        /*000c*/ 	.byte	0x04, 0x11
        /*000e*/ 	.short	(.L_3 - .L_2)
	.align		4
.L_2:
        /*0010*/ 	.word	index@(_Z18cumProdNaiveKernelPKfPfm)
        /*0014*/ 	.word	0x00000000


	//----- nvinfo : EIATTR_MIN_STACK_SIZE
	.align		4
.L_3:
        /*0018*/ 	.byte	0x04, 0x12
        /*001a*/ 	.short	(.L_5 - .L_4)
	.align		4
.L_4:
        /*001c*/ 	.word	index@(_Z18cumProdNaiveKernelPKfPfm)
        /*0020*/ 	.word	0x00000000
.L_5:


//--------------------- .nv.compat                --------------------------
	.section	.nv.compat,"",@"SHT_CUDA_COMPAT_INFO"
	.align	4
        /*0000*/ 	.byte	0x02, 0x09, 0x00, 0x00, 0x02, 0x02, 0x01, 0x00, 0x02, 0x05, 0x05, 0x00, 0x03, 0x07, 0x01, 0x01
        /*0010*/ 	.byte	0x02, 0x03, 0x00, 0x00, 0x02, 0x06, 0x01, 0x00, 0x04, 0x0b, 0x08, 0x00, 0x09, 0x00, 0x00, 0x00
        /*0020*/ 	.byte	0x00, 0x00, 0x00, 0x00


//--------------------- .nv.info._Z18cumProdNaiveKernelPKfPfm --------------------------
	.section	.nv.info._Z18cumProdNaiveKernelPKfPfm,"",@"SHT_CUDA_INFO"
	.sectionflags	@""
	.align	4


	//----- nvinfo : EIATTR_CUDA_API_VERSION
	.align		4
        /*0000*/ 	.byte	0x04, 0x37
        /*0002*/ 	.short	(.L_7 - .L_6)
.L_6:
        /*0004*/ 	.word	0x00000082


	//----- nvinfo : EIATTR_KPARAM_INFO
	.align		4
.L_7:
        /*0008*/ 	.byte	0x04, 0x17
        /*000a*/ 	.short	(.L_9 - .L_8)
.L_8:
        /*000c*/ 	.word	0x00000000
        /*0010*/ 	.short	0x0002
        /*0012*/ 	.short	0x0010
        /*0014*/ 	.byte	0x00, 0xf0, 0x21, 0x00


	//----- nvinfo : EIATTR_KPARAM_INFO
	.align		4
.L_9:
        /*0018*/ 	.byte	0x04, 0x17
        /*001a*/ 	.short	(.L_11 - .L_10)
.L_10:
        /*001c*/ 	.word	0x00000000
        /*0020*/ 	.short	0x0001
        /*0022*/ 	.short	0x0008
        /*0024*/ 	.byte	0x00, 0xf5, 0x21, 0x00


	//----- nvinfo : EIATTR_KPARAM_INFO
	.align		4
.L_11:
        /*0028*/ 	.byte	0x04, 0x17
        /*002a*/ 	.short	(.L_13 - .L_12)
.L_12:
        /*002c*/ 	.word	0x00000000
        /*0030*/ 	.short	0x0000
        /*0032*/ 	.short	0x0000
        /*0034*/ 	.byte	0x00, 0xf5, 0x21, 0x00


	//----- nvinfo : EIATTR_SPARSE_MMA_MASK
	.align		4
.L_13:
        /*0038*/ 	.byte	0x03, 0x50
        /*003a*/ 	.short	0x0000


	//----- nvinfo : EIATTR_MAXREG_COUNT
	.align		4
        /*003c*/ 	.byte	0x03, 0x1b
        /*003e*/ 	.short	0x00ff


	//----- nvinfo : EIATTR_MERCURY_ISA_VERSION
	.align		4
        /*0040*/ 	.byte	0x03, 0x5f
        /*0042*/ 	.short	0x0101


	//----- nvinfo : EIATTR_VRC_CTA_INIT_COUNT
	.align		4
        /*0044*/ 	.byte	0x02, 0x4a
	.zero		1
	.zero		1


	//----- nvinfo : EIATTR_EXIT_INSTR_OFFSETS
	.align		4
        /*0048*/ 	.byte	0x04, 0x1c
        /*004a*/ 	.short	(.L_15 - .L_14)


	//   ....[0]....
.L_14:
        /*004c*/ 	.word	0x00000080


	//   ....[1]....
        /*0050*/ 	.word	0x000008c0


	//----- nvinfo : EIATTR_CRS_STACK_SIZE
	.align		4
.L_15:
        /*0054*/ 	.byte	0x04, 0x1e
        /*0056*/ 	.short	(.L_17 - .L_16)
.L_16:
        /*0058*/ 	.word	0x00000000


	//----- nvinfo : EIATTR_CBANK_PARAM_SIZE
	.align		4
.L_17:
        /*005c*/ 	.byte	0x03, 0x19
        /*005e*/ 	.short	0x0018


	//----- nvinfo : EIATTR_PARAM_CBANK
	.align		4
        /*0060*/ 	.byte	0x04, 0x0a
        /*0062*/ 	.short	(.L_19 - .L_18)
	.align		4
.L_18:
        /*0064*/ 	.word	index@(.nv.constant0._Z18cumProdNaiveKernelPKfPfm)
        /*0068*/ 	.short	0x0380
        /*006a*/ 	.short	0x0018


	//----- nvinfo : EIATTR_SW_WAR
	.align		4
.L_19:
        /*006c*/ 	.byte	0x04, 0x36
        /*006e*/ 	.short	(.L_21 - .L_20)
.L_20:
        /*0070*/ 	.word	0x00000008
.L_21:


//--------------------- .nv.callgraph             --------------------------
	.section	.nv.callgraph,"",@"SHT_CUDA_CALLGRAPH"
	.align	4
	.sectionentsize	8
	.align		4
        /*0000*/ 	.word	0x00000000
	.align		4
        /*0004*/ 	.word	0xffffffff
	.align		4
        /*0008*/ 	.word	0x00000000
	.align		4
        /*000c*/ 	.word	0xfffffffe
	.align		4
        /*0010*/ 	.word	0x00000000
	.align		4
        /*0014*/ 	.word	0xfffffffd
	.align		4
        /*0018*/ 	.word	0x00000000
	.align		4
        /*001c*/ 	.word	0xfffffffc


//--------------------- .text._Z18cumProdNaiveKernelPKfPfm --------------------------
	.section	.text._Z18cumProdNaiveKernelPKfPfm,"ax",@progbits
	.align	128
        .global         _Z18cumProdNaiveKernelPKfPfm
        .type           _Z18cumProdNaiveKernelPKfPfm,@function
        .size           _Z18cumProdNaiveKernelPKfPfm,(.L_x_9 - _Z18cumProdNaiveKernelPKfPfm)
        .other          _Z18cumProdNaiveKernelPKfPfm,@"STO_CUDA_ENTRY STV_DEFAULT"
_Z18cumProdNaiveKernelPKfPfm:
.text._Z18cumProdNaiveKernelPKfPfm:
[----:B------:R-:W-:Y:S01]  /*0000*/  LDC R1, c[0x0][0x37c] ;  /* 0x0000df00ff017b82 */ /* 0x000fe20000000800 */
[----:B------:R-:W0:Y:S07]  /*0010*/  S2R R3, SR_TID.X ;  /* 0x0000000000037919 */ /* 0x000e2e0000002100 */
[----:B------:R-:W0:Y:S01]  /*0020*/  S2UR UR4, SR_CTAID.X ;  /* 0x00000000000479c3 */ /* 0x000e220000002500 */
[----:B------:R-:W1:Y:S07]  /*0030*/  LDCU.64 UR6, c[0x0][0x390] ;  /* 0x00007200ff0677ac */ /* 0x000e6e0008000a00 */
[----:B------:R-:W0:Y:S02]  /*0040*/  LDC R0, c[0x0][0x360] ;  /* 0x0000d800ff007b82 */ /* 0x000e240000000800 */
[----:B0-----:R-:W-:-:S05]  /*0050*/  IMAD R0, R0, UR4, R3 ;  /* 0x0000000400007c24 */ /* 0x001fca000f8e0203 */
[----:B-1----:R-:W-:-:S04]  /*0060*/  ISETP.GE.U32.AND P0, PT, R0, UR6, PT ;  /* 0x0000000600007c0c */ /* 0x002fc8000bf06070 */
[----:B------:R-:W-:-:S13]  /*0070*/  ISETP.GE.U32.AND.EX P0, PT, RZ, UR7, PT, P0 ;  /* 0x00000007ff007c0c */ /* 0x000fda000bf06100 */
[----:B------:R-:W-:Y:S05]  /*0080*/  @P0 EXIT ;  /* 0x000000000000094d */ /* 0x000fea0003800000 */
[C---:B------:R-:W-:Y:S01]  /*0090*/  ISETP.GE.U32.AND P2, PT, R0.reuse, 0xf, PT ;  /* 0x0000000f0000780c */ /* 0x040fe20003f46070 */
[----:B------:R-:W0:Y:S01]  /*00a0*/  LDCU.64 UR6, c[0x0][0x358] ;  /* 0x00006b00ff0677ac */ /* 0x000e220008000a00 */
[----:B------:R-:W-:Y:S01]  /*00b0*/  IADD3 R5, P1, PT, R0, 0x1, RZ ;  /* 0x0000000100057810 */ /* 0x000fe20007f3e0ff */
[----:B------:R-:W-:Y:S01]  /*00c0*/  BSSY.RECONVERGENT B0, `(.L_x_0) ;  /* 0x0000039000007945 */ /* 0x000fe20003800200 */
[----:B------:R-:W-:Y:S01]  /*00d0*/  IMAD.MOV.U32 R4, RZ, RZ, 0x3f800000 ;  /* 0x3f800000ff047424 */ /* 0x000fe200078e00ff */
[----:B------:R-:W-:Y:S02]  /*00e0*/  CS2R R6, SRZ ;  /* 0x0000000000067805 */ /* 0x000fe4000001ff00 */
[----:B------:R-:W-:Y:S01]  /*00f0*/  LOP3.LUT R24, R5, 0xf, RZ, 0xc0, !PT ;  /* 0x0000000f05187812 */ /* 0x000fe200078ec0ff */
[----:B------:R-:W-:-:S03]  /*0100*/  IMAD.X R2, RZ, RZ, RZ, P1 ;  /* 0x000000ffff027224 */ /* 0x000fc600008e06ff */
[----:B------:R-:W-:-:S04]  /*0110*/  ISETP.NE.U32.AND P0, PT, R24, RZ, PT ;  /* 0x000000ff1800720c */ /* 0x000fc80003f05070 */
[----:B------:R-:W-:Y:S01]  /*0120*/  ISETP.NE.AND.EX P0, PT, RZ, RZ, PT, P0 ;  /* 0x000000ffff00720c */ /* 0x000fe20003f05300 */
[----:B------:R-:W-:-:S12]  /*0130*/  @!P2 BRA `(.L_x_1) ;  /* 0x0000000000c4a947 */ /* 0x000fd80003800000 */
[----:B------:R-:W1:Y:S01]  /*0140*/  LDCU.64 UR4, c[0x0][0x380] ;  /* 0x00007000ff0477ac */ /* 0x000e620008000a00 */
[----:B------:R-:W-:Y:S01]  /*0150*/  LOP3.LUT R6, R5, 0xfffffff0, RZ, 0xc0, !PT ;  /* 0xfffffff005067812 */ /* 0x000fe200078ec0ff */
[----:B------:R-:W-:Y:S01]  /*0160*/  IMAD.MOV.U32 R4, RZ, RZ, 0x3f800000 ;  /* 0x3f800000ff047424 */ /* 0x000fe200078e00ff */
[----:B------:R-:W-:-:S03]  /*0170*/  LOP3.LUT R7, R2, 0x1, RZ, 0xc0, !PT ;  /* 0x0000000102077812 */ /* 0x000fc600078ec0ff */
[----:B------:R-:W-:Y:S01]  /*0180*/  IMAD.MOV.U32 R13, RZ, RZ, R6 ;  /* 0x000000ffff0d7224 */ /* 0x000fe200078e0006 */
[----:B------:R-:W-:Y:S01]  /*0190*/  MOV R12, R7 ;  /* 0x00000007000c7202 */ /* 0x000fe20000000f00 */
[----:B-1----:R-:W-:-:S04]  /*01a0*/  UIADD3 UR4, UP0, UPT, UR4, 0x20, URZ ;  /* 0x0000002004047890 */ /* 0x002fc8000ff1e0ff */
[----:B------:R-:W-:Y:S02]  /*01b0*/  UIADD3.X UR5, UPT, UPT, URZ, UR5, URZ, UP0, !UPT ;  /* 0x00000005ff057290 */ /* 0x000fe400087fe4ff */
[----:B------:R-:W-:-:S04]  /*01c0*/  IMAD.U32 R2, RZ, RZ, UR4 ;  /* 0x00000004ff027e24 */ /* 0x000fc8000f8e00ff */
[----:B------:R-:W-:-:S07]  /*01d0*/  IMAD.U32 R3, RZ, RZ, UR5 ;  /* 0x00000005ff037e24 */ /* 0x000fce000f8e00ff */
.L_x_2:
[----:B0-----:R-:W2:Y:S04]  /*01e0*/  LDG.E R23, desc[UR6][R2.64+-0x20] ;  /* 0xffffe00602177981 */ /* 0x001ea8000c1e1900 */
[----:B------:R-:W3:Y:S04]  /*01f0*/  LDG.E R22, desc[UR6][R2.64+-0x1c] ;  /* 0xffffe40602167981 */ /* 0x000ee8000c1e1900 */
[----:B------:R-:W4:Y:S04]  /*0200*/  LDG.E R25, desc[UR6][R2.64+-0x18] ;  /* 0xffffe80602197981 */ /* 0x000f28000c1e1900 */
[----:B------:R-:W5:Y:S04]  /*0210*/  LDG.E R27, desc[UR6][R2.64+-0x14] ;  /* 0xffffec06021b7981 */ /* 0x000f68000c1e1900 */
        /* <DEDUP_REMOVED lines=11> */
[----:B------:R0:W5:Y:S01]  /*02d0*/  LDG.E R8, desc[UR6][R2.64+0x1c] ;  /* 0x00001c0602087981 */ /* 0x000162000c1e1900 */
[----:B------:R-:W-:-:S04]  /*02e0*/  IADD3 R13, P1, PT, R13, -0x10, RZ ;  /* 0xfffffff00d0d7810 */ /* 0x000fc80007f3e0ff */
[----:B------:R-:W-:Y:S02]  /*02f0*/  IADD3.X R12, PT, PT, R12, -0x1, RZ, P1, !PT ;  /* 0xffffffff0c0c7810 */ /* 0x000fe40000ffe4ff */
[----:B------:R-:W-:Y:S02]  /*0300*/  ISETP.NE.U32.AND P1, PT, R13, RZ, PT ;  /* 0x000000ff0d00720c */ /* 0x000fe40003f25070 */
[----:B0-----:R-:W-:Y:S02]  /*0310*/  IADD3 R2, P2, PT, R2, 0x40, RZ ;  /* 0x0000004002027810 */ /* 0x001fe40007f5e0ff */
[----:B------:R-:W-:-:S03]  /*0320*/  ISETP.NE.AND.EX P1, PT, R12, RZ, PT, P1 ;  /* 0x000000ff0c00720c */ /* 0x000fc60003f25310 */
[----:B------:R-:W-:Y:S02]  /*0330*/  IMAD.X R3, RZ, RZ, R3, P2 ;  /* 0x000000ffff037224 */ /* 0x000fe400010e0603 */
[----:B--2---:R-:W-:-:S04]  /*0340*/  FMUL R23, R23, R4 ;  /* 0x0000000417177220 */ /* 0x004fc80000400000 */
[----:B---3--:R-:W-:-:S04]  /*0350*/  FMUL R22, R23, R22 ;  /* 0x0000001617167220 */ /* 0x008fc80000400000 */
[----:B----4-:R-:W-:-:S04]  /*0360*/  FMUL R22, R22, R25 ;  /* 0x0000001916167220 */ /* 0x010fc80000400000 */
[----:B-----5:R-:W-:-:S04]  /*0370*/  FMUL R22, R22, R27 ;  /* 0x0000001b16167220 */ /* 0x020fc80000400000 */
[----:B------:R-:W-:-:S04]  /*0380*/  FMUL R21, R22, R21 ;  /* 0x0000001516157220 */ /* 0x000fc80000400000 */
        /* <DEDUP_REMOVED lines=10> */
[----:B------:R-:W-:Y:S01]  /*0430*/  FMUL R4, R11, R8 ;  /* 0x000000080b047220 */ /* 0x000fe20000400000 */
[----:B------:R-:W-:Y:S06]  /*0440*/  @P1 BRA `(.L_x_2) ;  /* 0xfffffffc00641947 */ /* 0x000fec000383ffff */
.L_x_1:
[----:B0-----:R-:W-:Y:S05]  /*0450*/  BSYNC.RECONVERGENT B0 ;  /* 0x0000000000007941 */ /* 0x001fea0003800200 */
.L_x_0:
[----:B------:R-:W-:Y:S04]  /*0460*/  BSSY.RECONVERGENT B0, `(.L_x_3) ;  /* 0x0000041000007945 */ /* 0x000fe80003800200 */
[----:B------:R-:W-:Y:S05]  /*0470*/  @!P0 BRA `(.L_x_4) ;  /* 0x0000000000fc8947 */ /* 0x000fea0003800000 */
[----:B------:R-:W-:Y:S01]  /*0480*/  ISETP.GE.U32.AND P1, PT, R24, 0x8, PT ;  /* 0x000000081800780c */ /* 0x000fe20003f26070 */
[----:B------:R-:W-:Y:S01]  /*0490*/  BSSY.RECONVERGENT B1, `(.L_x_5) ;  /* 0x000001b000017945 */ /* 0x000fe20003800200 */
[----:B------:R-:W-:Y:S02]  /*04a0*/  LOP3.LUT R10, R5, 0x7, RZ, 0xc0, !PT ;  /* 0x00000007050a7812 */ /* 0x000fe400078ec0ff */
[----:B------:R-:W-:Y:S02]  /*04b0*/  ISETP.GE.U32.AND.EX P1, PT, RZ, RZ, PT, P1 ;  /* 0x000000ffff00720c */ /* 0x000fe40003f26110 */
[----:B------:R-:W-:-:S04]  /*04c0*/  ISETP.NE.U32.AND P0, PT, R10, RZ, PT ;  /* 0x000000ff0a00720c */ /* 0x000fc80003f05070 */
[----:B------:R-:W-:-:S07]  /*04d0*/  ISETP.NE.AND.EX P0, PT, RZ, RZ, PT, P0 ;  /* 0x000000ffff00720c */ /* 0x000fce0003f05300 */
[----:B------:R-:W-:Y:S06]  /*04e0*/  @!P1 BRA `(.L_x_6) ;  /* 0x0000000000549947 */ /* 0x000fec0003800000 */
[----:B------:R-:W0:Y:S02]  /*04f0*/  LDCU.64 UR4, c[0x0][0x380] ;  /* 0x00007000ff0477ac */ /* 0x000e240008000a00 */
[----:B0-----:R-:W-:-:S04]  /*0500*/  LEA R2, P1, R6, UR4, 0x2 ;  /* 0x0000000406027c11 */ /* 0x001fc8000f8210ff */
[----:B------:R-:W-:-:S05]  /*0510*/  LEA.HI.X R3, R6, UR5, R7, 0x2, P1 ;  /* 0x0000000506037c11 */ /* 0x000fca00088f1407 */
[----:B------:R-:W2:Y:S04]  /*0520*/  LDG.E R9, desc[UR6][R2.64] ;  /* 0x0000000602097981 */ /* 0x000ea8000c1e1900 */
[----:B------:R-:W3:Y:S04]  /*0530*/  LDG.E R8, desc[UR6][R2.64+0x4] ;  /* 0x0000040602087981 */ /* 0x000ee8000c1e1900 */
[----:B------:R-:W4:Y:S04]  /*0540*/  LDG.E R11, desc[UR6][R2.64+0x8] ;  /* 0x00000806020b7981 */ /* 0x000f28000c1e1900 */
[----:B------:R-:W5:Y:S04]  /*0550*/  LDG.E R13, desc[UR6][R2.64+0xc] ;  /* 0x00000c06020d7981 */ /* 0x000f68000c1e1900 */
[----:B------:R-:W5:Y:S04]  /*0560*/  LDG.E R15, desc[UR6][R2.64+0x10] ;  /* 0x00001006020f7981 */ /* 0x000f68000c1e1900 */
[----:B------:R-:W5:Y:S04]  /*0570*/  LDG.E R17, desc[UR6][R2.64+0x14] ;  /* 0x0000140602117981 */ /* 0x000f68000c1e1900 */
[----:B------:R-:W5:Y:S04]  /*0580*/  LDG.E R19, desc[UR6][R2.64+0x18] ;  /* 0x0000180602137981 */ /* 0x000f68000c1e1900 */
[----:B------:R-:W5:Y:S01]  /*0590*/  LDG.E R21, desc[UR6][R2.64+0x1c] ;  /* 0x00001c0602157981 */ /* 0x000f62000c1e1900 */
[----:B------:R-:W-:-:S04]  /*05a0*/  IADD3 R6, P1, PT, R6, 0x8, RZ ;  /* 0x0000000806067810 */ /* 0x000fc80007f3e0ff */
[----:B------:R-:W-:Y:S01]  /*05b0*/  IADD3.X R7, PT, PT, RZ, R7, RZ, P1, !PT ;  /* 0x00000007ff077210 */ /* 0x000fe20000ffe4ff */
[----:B--2---:R-:W-:-:S04]  /*05c0*/  FMUL R9, R4, R9 ;  /* 0x0000000904097220 */ /* 0x004fc80000400000 */
[----:B---3--:R-:W-:-:S04]  /*05d0*/  FMUL R8, R9, R8 ;  /* 0x0000000809087220 */ /* 0x008fc80000400000 */
[----:B----4-:R-:W-:-:S04]  /*05e0*/  FMUL R8, R8, R11 ;  /* 0x0000000b08087220 */ /* 0x010fc80000400000 */
[----:B-----5:R-:W-:-:S04]  /*05f0*/  FMUL R8, R8, R13 ;  /* 0x0000000d08087220 */ /* 0x020fc80000400000 */
[----:B------:R-:W-:-:S04]  /*0600*/  FMUL R8, R8, R15 ;  /* 0x0000000f08087220 */ /* 0x000fc80000400000 */
[----:B------:R-:W-:-:S04]  /*0610*/  FMUL R8, R8, R17 ;  /* 0x0000001108087220 */ /* 0x000fc80000400000 */
[----:B------:R-:W-:-:S04]  /*0620*/  FMUL R8, R8, R19 ;  /* 0x0000001308087220 */ /* 0x000fc80000400000 */
[----:B------:R-:W-:-:S07]  /*0630*/  FMUL R4, R8, R21 ;  /* 0x0000001508047220 */ /* 0x000fce0000400000 */
.L_x_6:
[----:B------:R-:W-:Y:S05]  /*0640*/  BSYNC.RECONVERGENT B1 ;  /* 0x0000000000017941 */ /* 0x000fea0003800200 */
.L_x_5:
[----:B------:R-:W-:Y:S05]  /*0650*/  @!P0 BRA `(.L_x_4) ;  /* 0x0000000000848947 */ /* 0x000fea0003800000 */
[----:B------:R-:W-:-:S04]  /*0660*/  ISETP.GE.U32.AND P0, PT, R10, 0x4, PT ;  /* 0x000000040a00780c */ /* 0x000fc80003f06070 */
[----:B------:R-:W-:-:S13]  /*0670*/  ISETP.GE.U32.AND.EX P0, PT, RZ, RZ, PT, P0 ;  /* 0x000000ffff00720c */ /* 0x000fda0003f06100 */
[----:B------:R-:W0:Y:S02]  /*0680*/  @P0 LDC.64 R2, c[0x0][0x380] ;  /* 0x0000e000ff020b82 */ /* 0x000e240000000a00 */
[----:B0-----:R-:W-:-:S04]  /*0690*/  @P0 LEA R2, P1, R6, R2, 0x2 ;  /* 0x0000000206020211 */ /* 0x001fc800078210ff */
[----:B------:R-:W-:-:S05]  /*06a0*/  @P0 LEA.HI.X R3, R6, R3, R7, 0x2, P1 ;  /* 0x0000000306030211 */ /* 0x000fca00008f1407 */
[----:B------:R-:W2:Y:S04]  /*06b0*/  @P0 LDG.E R9, desc[UR6][R2.64] ;  /* 0x0000000602090981 */ /* 0x000ea8000c1e1900 */
[----:B------:R-:W3:Y:S04]  /*06c0*/  @P0 LDG.E R10, desc[UR6][R2.64+0x4] ;  /* 0x00000406020a0981 */ /* 0x000ee8000c1e1900 */
[----:B------:R-:W4:Y:S04]  /*06d0*/  @P0 LDG.E R12, desc[UR6][R2.64+0x8] ;  /* 0x00000806020c0981 */ /* 0x000f28000c1e1900 */
[----:B------:R-:W5:Y:S01]  /*06e0*/  @P0 LDG.E R14, desc[UR6][R2.64+0xc] ;  /* 0x00000c06020e0981 */ /* 0x000f62000c1e1900 */
[----:B------:R-:W-:Y:S01]  /*06f0*/  LOP3.LUT R5, R5, 0x3, RZ, 0xc0, !PT ;  /* 0x0000000305057812 */ /* 0x000fe200078ec0ff */
[----:B------:R-:W-:Y:S01]  /*0700*/  IMAD.MOV.U32 R8, RZ, RZ, RZ ;  /* 0x000000ffff087224 */ /* 0x000fe200078e00ff */
[----:B------:R-:W-:-:S02]  /*0710*/  @P0 IADD3 R6, P2, PT, R6, 0x4, RZ ;  /* 0x0000000406060810 */ /* 0x000fc40007f5e0ff */
[----:B------:R-:W-:-:S03]  /*0720*/  ISETP.NE.U32.AND P1, PT, R5, RZ, PT ;  /* 0x000000ff0500720c */ /* 0x000fc60003f25070 */
[----:B------:R-:W-:Y:S01]  /*0730*/  @P0 IMAD.X R7, RZ, RZ, R7, P2 ;  /* 0x000000ffff070224 */ /* 0x000fe200010e0607 */
[----:B------:R-:W-:Y:S01]  /*0740*/  ISETP.NE.AND.EX P1, PT, R8, RZ, PT, P1 ;  /* 0x000000ff0800720c */ /* 0x000fe20003f25310 */
[----:B--2---:R-:W-:-:S04]  /*0750*/  @P0 FMUL R9, R4, R9 ;  /* 0x0000000904090220 */ /* 0x004fc80000400000 */
[----:B---3--:R-:W-:-:S04]  /*0760*/  @P0 FMUL R9, R9, R10 ;  /* 0x0000000a09090220 */ /* 0x008fc80000400000 */
[----:B----4-:R-:W-:-:S04]  /*0770*/  @P0 FMUL R9, R9, R12 ;  /* 0x0000000c09090220 */ /* 0x010fc80000400000 */
[----:B-----5:R-:W-:Y:S01]  /*0780*/  @P0 FMUL R4, R9, R14 ;  /* 0x0000000e09040220 */ /* 0x020fe20000400000 */
[----:B------:R-:W-:Y:S06]  /*0790*/  @!P1 BRA `(.L_x_4) ;  /* 0x0000000000349947 */ /* 0x000fec0003800000 */
[----:B------:R-:W0:Y:S02]  /*07a0*/  LDCU.64 UR4, c[0x0][0x380] ;  /* 0x00007000ff0477ac */ /* 0x000e240008000a00 */
[----:B0-----:R-:W-:-:S04]  /*07b0*/  LEA R2, P0, R6, UR4, 0x2 ;  /* 0x0000000406027c11 */ /* 0x001fc8000f8010ff */
[----:B------:R-:W-:-:S09]  /*07c0*/  LEA.HI.X R7, R6, UR5, R7, 0x2, P0 ;  /* 0x0000000506077c11 */ /* 0x000fd200080f1407 */
.L_x_7:
[----:B------:R-:W-:-:S06]  /*07d0*/  MOV R3, R7 ;  /* 0x0000000700037202 */ /* 0x000fcc0000000f00 */
[----:B------:R0:W2:Y:S01]  /*07e0*/  LDG.E R3, desc[UR6][R2.64] ;  /* 0x0000000602037981 */ /* 0x0000a2000c1e1900 */
[----:B------:R-:W-:-:S04]  /*07f0*/  IADD3 R5, P0, PT, R5, -0x1, RZ ;  /* 0xffffffff05057810 */ /* 0x000fc80007f1e0ff */
[----:B------:R-:W-:Y:S02]  /*0800*/  IADD3.X R8, PT, PT, R8, -0x1, RZ, P0, !PT ;  /* 0xffffffff08087810 */ /* 0x000fe400007fe4ff */
[----:B------:R-:W-:Y:S02]  /*0810*/  ISETP.NE.U32.AND P0, PT, R5, RZ, PT ;  /* 0x000000ff0500720c */ /* 0x000fe40003f05070 */
[----:B0-----:R-:W-:Y:S02]  /*0820*/  IADD3 R2, P1, PT, R2, 0x4, RZ ;  /* 0x0000000402027810 */ /* 0x001fe40007f3e0ff */
[----:B------:R-:W-:-:S03]  /*0830*/  ISETP.NE.AND.EX P0, PT, R8, RZ, PT, P0 ;  /* 0x000000ff0800720c */ /* 0x000fc60003f05300 */
[----:B------:R-:W-:Y:S02]  /*0840*/  IMAD.X R7, RZ, RZ, R7, P1 ;  /* 0x000000ffff077224 */ /* 0x000fe400008e0607 */
[----:B--2---:R-:W-:-:S08]  /*0850*/  FMUL R4, R3, R4 ;  /* 0x0000000403047220 */ /* 0x004fd00000400000 */
[----:B------:R-:W-:Y:S05]  /*0860*/  @P0 BRA `(.L_x_7) ;  /* 0xfffffffc00d80947 */ /* 0x000fea000383ffff */
.L_x_4:
[----:B------:R-:W-:Y:S05]  /*0870*/  BSYNC.RECONVERGENT B0 ;  /* 0x0000000000007941 */ /* 0x000fea0003800200 */
.L_x_3:
[----:B------:R-:W0:Y:S02]  /*0880*/  LDCU.64 UR4, c[0x0][0x388] ;  /* 0x00007100ff0477ac */ /* 0x000e240008000a00 */
[----:B0-----:R-:W-:-:S04]  /*0890*/  LEA R2, P0, R0, UR4, 0x2 ;  /* 0x0000000400027c11 */ /* 0x001fc8000f8010ff */
[----:B------:R-:W-:-:S05]  /*08a0*/  LEA.HI.X R3, R0, UR5, RZ, 0x2, P0 ;  /* 0x0000000500037c11 */ /* 0x000fca00080f14ff */
[----:B------:R-:W-:Y:S01]  /*08b0*/  STG.E desc[UR6][R2.64], R4 ;  /* 0x0000000402007986 */ /* 0x000fe2000c101906 */
[----:B------:R-:W-:Y:S05]  /*08c0*/  EXIT ;  /* 0x000000000000794d */ /* 0x000fea0003800000 */
.L_x_8:
[----:B------:R-:W-:-:S00]  /*08d0*/  BRA `(.L_x_8) ;  /* 0xfffffffc00fc7947 */ /* 0x000fc0000383ffff */
[----:B------:R-:W-:-:S00]  /*08e0*/  NOP ;  /* 0x0000000000007918 */ /* 0x000fc00000000000 */
        /* <DEDUP_REMOVED lines=9> */
.L_x_9:


//--------------------- .nv.shared.reserved.0     --------------------------
	.section	.nv.shared.reserved.0,"aw",@nobits
	.weak		__nv_reservedSMEM_offset_0_alias
	.size		__nv_reservedSMEM_offset_0_alias, 0, 64
	.other		__nv_reservedSMEM_offset_0_alias,@"STO_CUDA_RESERVED_SHARED STV_DEFAULT"
__nv_reservedSMEM_offset_0_alias:
	.zero		0
	.zero		64


//--------------------- .nv.constant0._Z18cumProdNaiveKernelPKfPfm --------------------------
	.section	.nv.constant0._Z18cumProdNaiveKernelPKfPfm,"a",@progbits
	.sectionflags	@""
	.align	4
.nv.constant0._Z18cumProdNaiveKernelPKfPfm:
	.zero		920


//--------------------- SYMBOLS --------------------------

	.type		.nv.reservedSmem.offset0,@object
	.size		.nv.reservedSmem.offset0,0x4
